	.headerflags	@"EF_CUDA_TEXMODE_UNIFIED EF_CUDA_64BIT_ADDRESS EF_CUDA_ACCELERATORS EF_CUDA_SM90 EF_CUDA_VIRTUAL_SM(EF_CUDA_SM90)"
	.elftype	@"ET_EXEC"


//--------------------- .nv.info                  --------------------------
	.section	.nv.info,"",@"SHT_CUDA_INFO"
	.align	4


	//----- nvinfo : EIATTR_REGCOUNT
	.align		4
        /*0000*/ 	.byte	0x04, 0x2f
        /*0002*/ 	.short	(.L_1 - .L_0)
	.align		4
.L_0:
        /*0004*/ 	.word	index@(triton_poi_fused_div_2)
        /*0008*/ 	.word	0x0000000c


	//----- nvinfo : EIATTR_MIN_STACK_SIZE
	.align		4
.L_1:
        /*000c*/ 	.byte	0x04, 0x12
        /*000e*/ 	.short	(.L_3 - .L_2)
	.align		4
.L_2:
        /*0010*/ 	.word	index@(triton_poi_fused_div_2)
        /*0014*/ 	.word	0x00000000


	//----- nvinfo : EIATTR_FRAME_SIZE
	.align		4
.L_3:
        /*0018*/ 	.byte	0x04, 0x11
        /*001a*/ 	.short	(.L_5 - .L_4)
	.align		4
.L_4:
        /*001c*/ 	.word	index@(triton_poi_fused_div_2)
        /*0020*/ 	.word	0x00000000


	//----- nvinfo : EIATTR_MIN_STACK_SIZE
	.align		4
.L_5:
        /*0024*/ 	.byte	0x04, 0x12
        /*0026*/ 	.short	(.L_7 - .L_6)
	.align		4
.L_6:
        /*0028*/ 	.word	index@(triton_poi_fused_div_2)
        /*002c*/ 	.word	0x00000000
.L_7:


//--------------------- .nv.info.triton_poi_fused_div_2 --------------------------
	.section	.nv.info.triton_poi_fused_div_2,"",@"SHT_CUDA_INFO"
	.sectionflags	@""
	.align	4


	//----- nvinfo : EIATTR_CUDA_API_VERSION
	.align		4
        /*0000*/ 	.byte	0x04, 0x37
        /*0002*/ 	.short	(.L_9 - .L_8)
.L_8:
        /*0004*/ 	.word	0x0000007c


	//----- nvinfo : EIATTR_KPARAM_INFO
	.align		4
.L_9:
        /*0008*/ 	.byte	0x04, 0x17
        /*000a*/ 	.short	(.L_11 - .L_10)
.L_10:
        /*000c*/ 	.word	0x00000000
        /*0010*/ 	.short	0x0003
        /*0012*/ 	.short	0x0018
        /*0014*/ 	.byte	0x00, 0xf0, 0x11, 0x00


	//----- nvinfo : EIATTR_KPARAM_INFO
	.align		4
.L_11:
        /*0018*/ 	.byte	0x04, 0x17
        /*001a*/ 	.short	(.L_13 - .L_12)
.L_12:
        /*001c*/ 	.word	0x00000000
        /*0020*/ 	.short	0x0002
        /*0022*/ 	.short	0x0010
        /*0024*/ 	.byte	0x00, 0xf4, 0x21, 0x00


	//----- nvinfo : EIATTR_KPARAM_INFO
	.align		4
.L_13:
        /*0028*/ 	.byte	0x04, 0x17
        /*002a*/ 	.short	(.L_15 - .L_14)
.L_14:
        /*002c*/ 	.word	0x00000000
        /*0030*/ 	.short	0x0001
        /*0032*/ 	.short	0x0008
        /*0034*/ 	.byte	0x00, 0xf4, 0x21, 0x00


	//----- nvinfo : EIATTR_KPARAM_INFO
	.align		4
.L_15:
        /*0038*/ 	.byte	0x04, 0x17
        /*003a*/ 	.short	(.L_17 - .L_16)
.L_16:
        /*003c*/ 	.word	0x00000000
        /*0040*/ 	.short	0x0000
        /*0042*/ 	.short	0x0000
        /*0044*/ 	.byte	0x00, 0xf4, 0x21, 0x00


	//----- nvinfo : EIATTR_SPARSE_MMA_MASK
	.align		4
.L_17:
        /*0048*/ 	.byte	0x03, 0x50
        /*004a*/ 	.short	0x0000


	//----- nvinfo : EIATTR_MAXREG_COUNT
	.align		4
        /*004c*/ 	.byte	0x03, 0x1b
        /*004e*/ 	.short	0x00ff


	//----- nvinfo : EIATTR_EXIT_INSTR_OFFSETS
	.align		4
        /*0050*/ 	.byte	0x04, 0x1c
        /*0052*/ 	.short	(.L_19 - .L_18)


	//   ....[0]....
.L_18:
        /*0054*/ 	.word	0x000001b0


	//   ....[1]....
        /*0058*/ 	.word	0x000001d0


	//----- nvinfo : EIATTR_REQNTID
	.align		4
.L_19:
        /*005c*/ 	.byte	0x04, 0x10
        /*005e*/ 	.short	(.L_21 - .L_20)
.L_20:
        /*0060*/ 	.word	0x00000080
        /*0064*/ 	.word	0x00000001
        /*0068*/ 	.word	0x00000001


	//----- nvinfo : EIATTR_CBANK_PARAM_SIZE
	.align		4
.L_21:
        /*006c*/ 	.byte	0x03, 0x19
        /*006e*/ 	.short	0x001c


	//----- nvinfo : EIATTR_PARAM_CBANK
	.align		4
        /*0070*/ 	.byte	0x04, 0x0a
        /*0072*/ 	.short	(.L_23 - .L_22)
	.align		4
.L_22:
        /*0074*/ 	.word	index@(.nv.constant0.triton_poi_fused_div_2)
        /*0078*/ 	.short	0x0210
        /*007a*/ 	.short	0x001c


	//----- nvinfo : EIATTR_SW_WAR
	.align		4
.L_23:
        /*007c*/ 	.byte	0x04, 0x36
        /*007e*/ 	.short	(.L_25 - .L_24)
.L_24:
        /*0080*/ 	.word	0x00000008
.L_25:


//--------------------- .nv.callgraph             --------------------------
	.section	.nv.callgraph,"",@"SHT_CUDA_CALLGRAPH"
	.align	4
	.sectionentsize	8
	.align		4
        /*0000*/ 	.word	0x00000000
	.align		4
        /*0004*/ 	.word	0xffffffff
	.align		4
        /*0008*/ 	.word	0x00000000
	.align		4
        /*000c*/ 	.word	0xfffffffe
	.align		4
        /*0010*/ 	.word	0x00000000
	.align		4
        /*0014*/ 	.word	0xfffffffd
	.align		4
        /*0018*/ 	.word	0x00000000
	.align		4
        /*001c*/ 	.word	0xfffffffc


//--------------------- .text.triton_poi_fused_div_2 --------------------------
	.section	.text.triton_poi_fused_div_2,"ax",@progbits
	.align	128
        .global         triton_poi_fused_div_2
        .type           triton_poi_fused_div_2,@function
        .size           triton_poi_fused_div_2,(.L_x_1 - triton_poi_fused_div_2)
        .other          triton_poi_fused_div_2,@"STO_CUDA_ENTRY STV_DEFAULT"
triton_poi_fused_div_2:
.text.triton_poi_fused_div_2:
[----:B------:R-:W0:Y:S02]  /*0000*/  LDC R1, c[0x0][0x28] ;  /* 0x00000a00ff017b82 */ /* 0x000e240000000800 */
[----:B------:R-:W1:Y:S01]  /*0010*/  S2R R0, SR_TID.X ;  /* 0x0000000000007919 */ /* 0x000e620000002100 */
[----:B------:R-:W2:Y:S01]  /*0020*/  LDC.64 R4, c[0x0][0x218] ;  /* 0x00008600ff047b82 */ /* 0x000ea20000000a00 */
[----:B------:R-:W-:Y:S01]  /*0030*/  ULDC.64 UR4, c[0x0][0x208] ;  /* 0x0000820000047ab9 */ /* 0x000fe20000000a00 */
[----:B------:R-:W3:Y:S06]  /*0040*/  S2R R7, SR_CTAID.X ;  /* 0x0000000000077919 */ /* 0x000eec0000002500 */
[----:B------:R-:W4:Y:S01]  /*0050*/  LDC.64 R2, c[0x0][0x210] ;  /* 0x00008400ff027b82 */ /* 0x000f220000000a00 */
[----:B--2---:R2:W5:Y:S01]  /*0060*/  LDG.E R6, desc[UR4][R4.64] ;  /* 0x0000000404067981 */ /* 0x004562000c1e1900 */
[----:B------:R-:W-:-:S02]  /*0070*/  CS2R R8, SRZ ;  /* 0x0000000000087805 */ /* 0x000fc4000001ff00 */
[----:B-1----:R-:W-:-:S04]  /*0080*/  SHF.L.U32 R0, R0, 0x1, RZ ;  /* 0x0000000100007819 */ /* 0x002fc800000006ff */
[----:B--2---:R-:W1:Y:S01]  /*0090*/  LDC.64 R4, c[0x0][0x220] ;  /* 0x00008800ff047b82 */ /* 0x004e620000000a00 */
[----:B------:R-:W-:-:S04]  /*00a0*/  LOP3.LUT R0, R0, 0xfe, RZ, 0xc0, !PT ;  /* 0x000000fe00007812 */ /* 0x000fc800078ec0ff */
[----:B---3--:R-:W-:-:S04]  /*00b0*/  LEA R7, R7, R0, 0x8 ;  /* 0x0000000007077211 */ /* 0x008fc800078e40ff */
[C---:B------:R-:W-:Y:S01]  /*00c0*/  ISETP.GE.AND P2, PT, R7.reuse, 0x1b00, PT ;  /* 0x00001b000700780c */ /* 0x040fe20003f46270 */
[----:B----4-:R-:W-:-:S12]  /*00d0*/  IMAD.WIDE R2, R7, 0x4, R2 ;  /* 0x0000000407027825 */ /* 0x010fd800078e0202 */
[----:B------:R1:W2:Y:S02]  /*00e0*/  @!P2 LDG.E.64 R8, desc[UR4][R2.64] ;  /* 0x000000040208a981 */ /* 0x0002a4000c1e1b00 */
[----:B-1----:R-:W-:Y:S01]  /*00f0*/  IMAD.WIDE R2, R7, 0x4, R4 ;  /* 0x0000000407027825 */ /* 0x002fe200078e0204 */
[C---:B-----5:R-:W-:Y:S02]  /*0100*/  FSETP.GT.AND P0, PT, |R6|.reuse, 8.50705917302346158658e+37, PT ;  /* 0x7e8000000600780b */ /* 0x060fe40003f04200 */
[----:B------:R-:W-:-:S11]  /*0110*/  FSETP.GEU.AND P1, PT, |R6|, 1.175494350822287508e-38, PT ;  /* 0x008000000600780b */ /* 0x000fd60003f2e200 */
[----:B------:R-:W-:-:S04]  /*0120*/  @P0 FMUL R6, R6, 0.25 ;  /* 0x3e80000006060820 */ /* 0x000fc80000400000 */
[----:B------:R-:W-:-:S06]  /*0130*/  @!P1 FMUL R6, R6, 16777216 ;  /* 0x4b80000006069820 */ /* 0x000fcc0000400000 */
[----:B------:R-:W1:Y:S01]  /*0140*/  MUFU.RCP R6, R6 ;  /* 0x0000000600067308 */ /* 0x000e620000001000 */
[----:B--2---:R-:W-:Y:S01]  /*0150*/  @P0 FMUL R8, R8, 0.25 ;  /* 0x3e80000008080820 */ /* 0x004fe20000400000 */
[----:B------:R-:W-:-:S03]  /*0160*/  @P0 FMUL R9, R9, 0.25 ;  /* 0x3e80000009090820 */ /* 0x000fc60000400000 */
[----:B------:R-:W-:Y:S01]  /*0170*/  @!P1 FMUL R8, R8, 16777216 ;  /* 0x4b80000008089820 */ /* 0x000fe20000400000 */
[----:B------:R-:W-:-:S03]  /*0180*/  @!P1 FMUL R9, R9, 16777216 ;  /* 0x4b80000009099820 */ /* 0x000fc60000400000 */
[C---:B-1----:R-:W-:Y:S01]  /*0190*/  FMUL R8, R6.reuse, R8 ;  /* 0x0000000806087220 */ /* 0x042fe20000400000 */
[----:B------:R-:W-:Y:S01]  /*01a0*/  FMUL R9, R6, R9 ;  /* 0x0000000906097220 */ /* 0x000fe20000400000 */
[----:B------:R-:W-:Y:S06]  /*01b0*/  @P2 EXIT ;  /* 0x000000000000294d */ /* 0x000fec0003800000 */
[----:B------:R-:W-:Y:S01]  /*01c0*/  STG.E.64 desc[UR4][R2.64], R8 ;  /* 0x0000000802007986 */ /* 0x000fe2000c101b04 */
[----:B------:R-:W-:Y:S05]  /*01d0*/  EXIT ;  /* 0x000000000000794d */ /* 0x000fea0003800000 */
.L_x_0:
[----:B------:R-:W-:-:S00]  /*01e0*/  BRA `(.L_x_0) ;  /* 0xfffffffc00fc7947 */ /* 0x000fc0000383ffff */
[----:B------:R-:W-:-:S00]  /*01f0*/  NOP ;  /* 0x0000000000007918 */ /* 0x000fc00000000000 */
        /* <DEDUP_REMOVED lines=8> */
.L_x_1:


//--------------------- .nv.constant0.triton_poi_fused_div_2 --------------------------
	.section	.nv.constant0.triton_poi_fused_div_2,"a",@progbits
	.sectionflags	@""
	.align	4
.nv.constant0.triton_poi_fused_div_2:
	.zero		556
